	.target	sm_90a

	.elftype	@"ET_EXEC"


//--------------------- .note.nv.tkinfo           --------------------------
	.section	.note.nv.tkinfo,"",@"SHT_NOTE"
	.sectionflags	@"SHF_NOTE_NV_TKINFO"
	.tkinfo
        /*0018*/ 	.word	0x00000002
        /*0030*/ 	.string	""
        /*0030*/ 	.string	"ptxas"
        /*0030*/ 	.string	"Cuda compilation tools, release 13.0, V13.0.88"
        /*0030*/ 	.string	"Build cuda_13.0.r13.0/compiler.36424714_0"
        /*0030*/ 	.string	"-arch sm_90a -m 64 "



//--------------------- .note.nv.cuinfo           --------------------------
	.section	.note.nv.cuinfo,"",@"SHT_NOTE"
	.sectionflags	@"SHF_NOTE_NV_CUINFO"
        /*0018*/ 	.short	0x0002
        /*001a*/ 	.short	0x005a
        /*001c*/ 	.short	0x0082
	.zero		2


//--------------------- .nv.info                  --------------------------
	.section	.nv.info,"",@"SHT_CUDA_INFO"
	.align	4


	//----- nvinfo : EIATTR_REGCOUNT
	.align		4
        /*0000*/ 	.byte	0x04, 0x2f
        /*0002*/ 	.short	(.L_1 - .L_0)
	.align		4
.L_0:
        /*0004*/ 	.word	index@(_Z19column_remap_kernelPK6__halfPS_iiPKj)
        /*0008*/ 	.word	0x0000001c


	//----- nvinfo : EIATTR_FRAME_SIZE
	.align		4
.L_1:
        /*000c*/ 	.byte	0x04, 0x11
        /*000e*/ 	.short	(.L_3 - .L_2)
	.align		4
.L_2:
        /*0010*/ 	.word	index@(_Z19column_remap_kernelPK6__halfPS_iiPKj)
        /*0014*/ 	.word	0x00000000


	//----- nvinfo : EIATTR_MIN_STACK_SIZE
	.align		4
.L_3:
        /*0018*/ 	.byte	0x04, 0x12
        /*001a*/ 	.short	(.L_5 - .L_4)
	.align		4
.L_4:
        /*001c*/ 	.word	index@(_Z19column_remap_kernelPK6__halfPS_iiPKj)
        /*0020*/ 	.word	0x00000000
.L_5:


//--------------------- .nv.compat                --------------------------
	.section	.nv.compat,"",@"SHT_CUDA_COMPAT_INFO"
	.align	4
        /*0000*/ 	.byte	0x02, 0x09, 0x01, 0x00, 0x02, 0x02, 0x01, 0x00, 0x02, 0x05, 0x05, 0x00, 0x03, 0x07, 0x01, 0x01
        /*0010*/ 	.byte	0x02, 0x03, 0x00, 0x00, 0x02, 0x06, 0x01, 0x00, 0x04, 0x0b, 0x08, 0x00, 0x00, 0x00, 0x00, 0x00
        /*0020*/ 	.byte	0x00, 0x00, 0x00, 0x00


//--------------------- .nv.info._Z19column_remap_kernelPK6__halfPS_iiPKj --------------------------
	.section	.nv.info._Z19column_remap_kernelPK6__halfPS_iiPKj,"",@"SHT_CUDA_INFO"
	.sectionflags	@""
	.align	4


	//----- nvinfo : EIATTR_CUDA_API_VERSION
	.align		4
        /*0000*/ 	.byte	0x04, 0x37
        /*0002*/ 	.short	(.L_7 - .L_6)
.L_6:
        /*0004*/ 	.word	0x00000082


	//----- nvinfo : EIATTR_KPARAM_INFO
	.align		4
.L_7:
        /*0008*/ 	.byte	0x04, 0x17
        /*000a*/ 	.short	(.L_9 - .L_8)
.L_8:
        /*000c*/ 	.word	0x00000000
        /*0010*/ 	.short	0x0004
        /*0012*/ 	.short	0x0018
        /*0014*/ 	.byte	0x00, 0xf0, 0x21, 0x00


	//----- nvinfo : EIATTR_KPARAM_INFO
	.align		4
.L_9:
        /*0018*/ 	.byte	0x04, 0x17
        /*001a*/ 	.short	(.L_11 - .L_10)
.L_10:
        /*001c*/ 	.word	0x00000000
        /*0020*/ 	.short	0x0003
        /*0022*/ 	.short	0x0014
        /*0024*/ 	.byte	0x00, 0xf0, 0x11, 0x00


	//----- nvinfo : EIATTR_KPARAM_INFO
	.align		4
.L_11:
        /*0028*/ 	.byte	0x04, 0x17
        /*002a*/ 	.short	(.L_13 - .L_12)
.L_12:
        /*002c*/ 	.word	0x00000000
        /*0030*/ 	.short	0x0002
        /*0032*/ 	.short	0x0010
        /*0034*/ 	.byte	0x00, 0xf0, 0x11, 0x00


	//----- nvinfo : EIATTR_KPARAM_INFO
	.align		4
.L_13:
        /*0038*/ 	.byte	0x04, 0x17
        /*003a*/ 	.short	(.L_15 - .L_14)
.L_14:
        /*003c*/ 	.word	0x00000000
        /*0040*/ 	.short	0x0001
        /*0042*/ 	.short	0x0008
        /*0044*/ 	.byte	0x00, 0xf0, 0x21, 0x00


	//----- nvinfo : EIATTR_KPARAM_INFO
	.align		4
.L_15:
        /*0048*/ 	.byte	0x04, 0x17
        /*004a*/ 	.short	(.L_17 - .L_16)
.L_16:
        /*004c*/ 	.word	0x00000000
        /*0050*/ 	.short	0x0000
        /*0052*/ 	.short	0x0000
        /*0054*/ 	.byte	0x00, 0xf0, 0x21, 0x00


	//----- nvinfo : EIATTR_SPARSE_MMA_MASK
	.align		4
.L_17:
        /*0058*/ 	.byte	0x03, 0x50
        /*005a*/ 	.short	0x0000


	//----- nvinfo : EIATTR_MAXREG_COUNT
	.align		4
        /*005c*/ 	.byte	0x03, 0x1b
        /*005e*/ 	.short	0x00ff


	//----- nvinfo : EIATTR_MERCURY_ISA_VERSION
	.align		4
        /*0060*/ 	.byte	0x03, 0x5f
        /*0062*/ 	.short	0x0101


	//----- nvinfo : EIATTR_EXIT_INSTR_OFFSETS
	.align		4
        /*0064*/ 	.byte	0x04, 0x1c
        /*0066*/ 	.short	(.L_19 - .L_18)


	//   ....[0]....
.L_18:
        /*0068*/ 	.word	0x000000d0


	//   ....[1]....
        /*006c*/ 	.word	0x000003c0


	//   ....[2]....
        /*0070*/ 	.word	0x00000530


	//----- nvinfo : EIATTR_CRS_STACK_SIZE
	.align		4
.L_19:
        /*0074*/ 	.byte	0x04, 0x1e
        /*0076*/ 	.short	(.L_21 - .L_20)
.L_20:
        /*0078*/ 	.word	0x00000000


	//----- nvinfo : EIATTR_CBANK_PARAM_SIZE
	.align		4
.L_21:
        /*007c*/ 	.byte	0x03, 0x19
        /*007e*/ 	.short	0x0020


	//----- nvinfo : EIATTR_PARAM_CBANK
	.align		4
        /*0080*/ 	.byte	0x04, 0x0a
        /*0082*/ 	.short	(.L_23 - .L_22)
	.align		4
.L_22:
        /*0084*/ 	.word	index@(.nv.constant0._Z19column_remap_kernelPK6__halfPS_iiPKj)
        /*0088*/ 	.short	0x0210
        /*008a*/ 	.short	0x0020


	//----- nvinfo : EIATTR_SW_WAR
	.align		4
.L_23:
        /*008c*/ 	.byte	0x04, 0x36
        /*008e*/ 	.short	(.L_25 - .L_24)
.L_24:
        /*0090*/ 	.word	0x00000008
.L_25:


//--------------------- .nv.callgraph             --------------------------
	.section	.nv.callgraph,"",@"SHT_CUDA_CALLGRAPH"
	.align	4
	.sectionentsize	8
	.align		4
        /*0000*/ 	.word	0x00000000
	.align		4
        /*0004*/ 	.word	0xffffffff
	.align		4
        /*0008*/ 	.word	0x00000000
	.align		4
        /*000c*/ 	.word	0xfffffffe
	.align		4
        /*0010*/ 	.word	0x00000000
	.align		4
        /*0014*/ 	.word	0xfffffffd
	.align		4
        /*0018*/ 	.word	0x00000000
	.align		4
        /*001c*/ 	.word	0xfffffffc


//--------------------- .text._Z19column_remap_kernelPK6__halfPS_iiPKj --------------------------
	.section	.text._Z19column_remap_kernelPK6__halfPS_iiPKj,"ax",@progbits
	.align	128
        .global         _Z19column_remap_kernelPK6__halfPS_iiPKj
        .type           _Z19column_remap_kernelPK6__halfPS_iiPKj,@function
        .size           _Z19column_remap_kernelPK6__halfPS_iiPKj,(.L_x_4 - _Z19column_remap_kernelPK6__halfPS_iiPKj)
        .other          _Z19column_remap_kernelPK6__halfPS_iiPKj,@"STO_CUDA_ENTRY STV_DEFAULT"
_Z19column_remap_kernelPK6__halfPS_iiPKj:
.text._Z19column_remap_kernelPK6__halfPS_iiPKj:
[----:B------:R-:W-:Y:S01]  /*0000*/  LDC R1, c[0x0][0x28] ;  /* 0x00000a00ff017b82 */ /* 0x000fe20000000800 */
[----:B------:R-:W0:Y:S07]  /*0010*/  S2R R11, SR_CTAID.Y ;  /* 0x00000000000b7919 */ /* 0x000e2e0000002600 */
[----:B------:R-:W1:Y:S01]  /*0020*/  LDC.64 R2, c[0x0][0x220] ;  /* 0x00008800ff027b82 */ /* 0x000e620000000a00 */
[----:B------:R-:W2:Y:S01]  /*0030*/  S2R R8, SR_CTAID.X ;  /* 0x0000000000087919 */ /* 0x000ea20000002500 */
[----:B------:R-:W2:Y:S06]  /*0040*/  S2R R13, SR_TID.X ;  /* 0x00000000000d7919 */ /* 0x000eac0000002100 */
[----:B------:R-:W3:Y:S01]  /*0050*/  LDC.64 R4, c[0x0][0x228] ;  /* 0x00008a00ff047b82 */ /* 0x000ee20000000a00 */
[----:B0-----:R-:W-:-:S04]  /*0060*/  SHF.L.U32 R15, R11, 0x4, RZ ;  /* 0x000000040b0f7819 */ /* 0x001fc800000006ff */
[----:B-1----:R-:W-:Y:S02]  /*0070*/  VIADDMNMX R6, R15, 0x10, R3, PT ;  /* 0x000000100f067846 */ /* 0x002fe40003800103 */
[----:B--2---:R-:W-:-:S05]  /*0080*/  LEA R7, R8, R13, 0x8 ;  /* 0x0000000d08077211 */ /* 0x004fca00078e40ff */
[-CC-:B------:R-:W-:Y:S02]  /*0090*/  IMAD R9, R15, R2.reuse, R7.reuse ;  /* 0x000000020f097224 */ /* 0x180fe400078e0207 */
[----:B------:R-:W-:Y:S02]  /*00a0*/  IMAD R0, R6, R2, R7 ;  /* 0x0000000206007224 */ /* 0x000fe400078e0207 */
[----:B---3--:R-:W-:-:S03]  /*00b0*/  IMAD.WIDE R4, R7, 0x4, R4 ;  /* 0x0000000407047825 */ /* 0x008fc600078e0204 */
[----:B------:R-:W-:-:S13]  /*00c0*/  ISETP.GE.AND P0, PT, R9, R0, PT ;  /* 0x000000000900720c */ /* 0x000fda0003f06270 */
[----:B------:R-:W-:Y:S05]  /*00d0*/  @P0 EXIT ;  /* 0x000000000000094d */ /* 0x000fea0003800000 */
[----:B------:R-:W-:Y:S02]  /*00e0*/  ULDC.64 UR4, c[0x0][0x208] ;  /* 0x0000820000047ab9 */ /* 0x000fe40000000a00 */
[----:B------:R0:W2:Y:S01]  /*00f0*/  LDG.E.CONSTANT R10, desc[UR4][R4.64] ;  /* 0x00000004040a7981 */ /* 0x0000a2000c1e9900 */
[----:B------:R-:W1:Y:S01]  /*0100*/  I2F.U32.RP R12, R2 ;  /* 0x00000002000c7306 */ /* 0x000e620000209000 */
[----:B------:R-:W-:Y:S01]  /*0110*/  IMAD.IADD R3, R6, 0x1, -R15 ;  /* 0x0000000106037824 */ /* 0x000fe200078e0a0f */
[----:B------:R-:W-:Y:S01]  /*0120*/  HFMA2.MMA R6, -RZ, RZ, 0, 0 ;  /* 0x00000000ff067435 */ /* 0x000fe200000001ff */
[----:B------:R-:W-:Y:S02]  /*0130*/  ISETP.NE.U32.AND P2, PT, R2, RZ, PT ;  /* 0x000000ff0200720c */ /* 0x000fe40003f45070 */
[----:B------:R-:W-:-:S03]  /*0140*/  IMAD R3, R3, R2, -0x1 ;  /* 0xffffffff03037424 */ /* 0x000fc600078e0202 */
[----:B-1----:R-:W1:Y:S02]  /*0150*/  MUFU.RCP R12, R12 ;  /* 0x0000000c000c7308 */ /* 0x002e640000001000 */
[----:B-1----:R-:W-:-:S06]  /*0160*/  IADD3 R7, R12, 0xffffffe, RZ ;  /* 0x0ffffffe0c077810 */ /* 0x002fcc0007ffe0ff */
[----:B------:R-:W1:Y:S02]  /*0170*/  F2I.FTZ.U32.TRUNC.NTZ R7, R7 ;  /* 0x0000000700077305 */ /* 0x000e64000021f000 */
[----:B-1----:R-:W-:-:S05]  /*0180*/  IADD3 R17, RZ, -R7, RZ ;  /* 0x80000007ff117210 */ /* 0x002fca0007ffe0ff */
[----:B------:R-:W-:-:S04]  /*0190*/  IMAD R17, R17, R2, RZ ;  /* 0x0000000211117224 */ /* 0x000fc800078e02ff */
[----:B------:R-:W-:-:S06]  /*01a0*/  IMAD.HI.U32 R6, R7, R17, R6 ;  /* 0x0000001107067227 */ /* 0x000fcc00078e0006 */
[----:B------:R-:W-:Y:S02]  /*01b0*/  IMAD.HI.U32 R14, R6, R3, RZ ;  /* 0x00000003060e7227 */ /* 0x000fe400078e00ff */
[----:B------:R-:W1:Y:S03]  /*01c0*/  LDC.64 R6, c[0x0][0x210] ;  /* 0x00008400ff067b82 */ /* 0x000e660000000a00 */
[----:B0-----:R-:W-:-:S05]  /*01d0*/  IADD3 R4, -R14, RZ, RZ ;  /* 0x000000ff0e047210 */ /* 0x001fca0007ffe1ff */
[----:B------:R-:W-:Y:S02]  /*01e0*/  IMAD R3, R2, R4, R3 ;  /* 0x0000000402037224 */ /* 0x000fe400078e0203 */
[----:B------:R-:W0:Y:S03]  /*01f0*/  LDC.64 R4, c[0x0][0x218] ;  /* 0x00008600ff047b82 */ /* 0x000e260000000a00 */
[----:B------:R-:W-:-:S13]  /*0200*/  ISETP.GE.U32.AND P0, PT, R3, R2, PT ;  /* 0x000000020300720c */ /* 0x000fda0003f06070 */
[----:B------:R-:W-:Y:S01]  /*0210*/  @P0 IADD3 R3, R3, -R2, RZ ;  /* 0x8000000203030210 */ /* 0x000fe20007ffe0ff */
[----:B------:R-:W-:-:S03]  /*0220*/  @P0 VIADD R14, R14, 0x1 ;  /* 0x000000010e0e0836 */ /* 0x000fc60000000000 */
[----:B------:R-:W-:-:S13]  /*0230*/  ISETP.GE.U32.AND P1, PT, R3, R2, PT ;  /* 0x000000020300720c */ /* 0x000fda0003f26070 */
[----:B------:R-:W-:Y:S02]  /*0240*/  @P1 IADD3 R14, R14, 0x1, RZ ;  /* 0x000000010e0e1810 */ /* 0x000fe40007ffe0ff */
[----:B------:R-:W-:-:S04]  /*0250*/  @!P2 LOP3.LUT R14, RZ, R2, RZ, 0x33, !PT ;  /* 0x00000002ff0ea212 */ /* 0x000fc800078e33ff */
[C---:B------:R-:W-:Y:S02]  /*0260*/  IADD3 R3, R14.reuse, 0x1, RZ ;  /* 0x000000010e037810 */ /* 0x040fe40007ffe0ff */
[----:B------:R-:W-:Y:S02]  /*0270*/  ISETP.GE.U32.AND P1, PT, R14, 0x3, PT ;  /* 0x000000030e00780c */ /* 0x000fe40003f26070 */
[----:B------:R-:W-:Y:S01]  /*0280*/  LOP3.LUT P0, R12, R3, 0x3, RZ, 0xc0, !PT ;  /* 0x00000003030c7812 */ /* 0x000fe2000780c0ff */
[----:B--2---:R-:W-:-:S12]  /*0290*/  IMAD R3, R15, R2, R10 ;  /* 0x000000020f037224 */ /* 0x004fd800078e020a */
[----:B01----:R-:W-:Y:S05]  /*02a0*/  @!P0 BRA `(.L_x_0) ;  /* 0x0000000000448947 */ /* 0x003fea0003800000 */
[----:B------:R-:W0:Y:S01]  /*02b0*/  LDC.64 R16, c[0x0][0x210] ;  /* 0x00008400ff107b82 */ /* 0x000e220000000a00 */
[----:B------:R-:W-:-:S05]  /*02c0*/  IMAD R11, R11, R2, RZ ;  /* 0x000000020b0b7224 */ /* 0x000fca00078e02ff */
[C---:B------:R-:W-:Y:S01]  /*02d0*/  LEA R13, R11.reuse, R13, 0x4 ;  /* 0x0000000d0b0d7211 */ /* 0x040fe200078e20ff */
[----:B------:R-:W-:Y:S01]  /*02e0*/  IMAD R11, R11, 0x10, R10 ;  /* 0x000000100b0b7824 */ /* 0x000fe200078e020a */
[----:B------:R-:W1:Y:S02]  /*02f0*/  LDC.64 R14, c[0x0][0x218] ;  /* 0x00008600ff0e7b82 */ /* 0x000e640000000a00 */
[----:B------:R-:W-:Y:S01]  /*0300*/  LEA R13, R8, R13, 0x8 ;  /* 0x0000000d080d7211 */ /* 0x000fe200078e40ff */
[----:B0-----:R-:W-:-:S04]  /*0310*/  IMAD.WIDE R16, R11, 0x2, R16 ;  /* 0x000000020b107825 */ /* 0x001fc800078e0210 */
[----:B-1----:R-:W-:-:S07]  /*0320*/  IMAD.WIDE R14, R13, 0x2, R14 ;  /* 0x000000020d0e7825 */ /* 0x002fce00078e020e */
.L_x_1:
[----:B------:R0:W2:Y:S01]  /*0330*/  LDG.E.U16.CONSTANT R11, desc[UR4][R16.64] ;  /* 0x00000004100b7981 */ /* 0x0000a2000c1e9500 */
[----:B------:R-:W-:Y:S01]  /*0340*/  IADD3 R12, R12, -0x1, RZ ;  /* 0xffffffff0c0c7810 */ /* 0x000fe20007ffe0ff */
[----:B------:R-:W-:Y:S01]  /*0350*/  IMAD.IADD R3, R3, 0x1, R2 ;  /* 0x0000000103037824 */ /* 0x000fe200078e0202 */
[----:B------:R-:W-:Y:S02]  /*0360*/  IADD3 R9, R9, R2, RZ ;  /* 0x0000000209097210 */ /* 0x000fe40007ffe0ff */
[----:B------:R-:W-:Y:S01]  /*0370*/  ISETP.NE.AND P0, PT, R12, RZ, PT ;  /* 0x000000ff0c00720c */ /* 0x000fe20003f05270 */
[C---:B0-----:R-:W-:Y:S01]  /*0380*/  IMAD.WIDE R16, R2.reuse, 0x2, R16 ;  /* 0x0000000202107825 */ /* 0x041fe200078e0210 */
[----:B--2---:R0:W-:Y:S03]  /*0390*/  STG.E.U16 desc[UR4][R14.64], R11 ;  /* 0x0000000b0e007986 */ /* 0x0041e6000c101504 */
[----:B0-----:R-:W-:-:S08]  /*03a0*/  IMAD.WIDE R14, R2, 0x2, R14 ;  /* 0x00000002020e7825 */ /* 0x001fd000078e020e */
[----:B------:R-:W-:Y:S05]  /*03b0*/  @P0 BRA `(.L_x_1) ;  /* 0xfffffffc00dc0947 */ /* 0x000fea000383ffff */
.L_x_0:
[----:B------:R-:W-:Y:S05]  /*03c0*/  @!P1 EXIT ;  /* 0x000000000000994d */ /* 0x000fea0003800000 */
.L_x_2:
[----:B0-----:R-:W-:-:S04]  /*03d0*/  IMAD.WIDE R10, R3, 0x2, R6 ;  /* 0x00000002030a7825 */ /* 0x001fc800078e0206 */
[C---:B------:R-:W-:Y:S02]  /*03e0*/  IMAD.WIDE R14, R2.reuse, 0x2, R10 ;  /* 0x00000002020e7825 */ /* 0x040fe400078e020a */
[----:B------:R-:W2:Y:S02]  /*03f0*/  LDG.E.U16.CONSTANT R11, desc[UR4][R10.64] ;  /* 0x000000040a0b7981 */ /* 0x000ea4000c1e9500 */
[C---:B------:R-:W-:Y:S02]  /*0400*/  IMAD.WIDE R18, R2.reuse, 0x2, R14 ;  /* 0x0000000202127825 */ /* 0x040fe400078e020e */
[----:B------:R-:W3:Y:S02]  /*0410*/  LDG.E.U16.CONSTANT R15, desc[UR4][R14.64] ;  /* 0x000000040e0f7981 */ /* 0x000ee4000c1e9500 */
[----:B------:R-:W-:Y:S02]  /*0420*/  IMAD.WIDE R22, R2, 0x2, R18 ;  /* 0x0000000202167825 */ /* 0x000fe400078e0212 */
[----:B------:R-:W4:Y:S04]  /*0430*/  LDG.E.U16.CONSTANT R19, desc[UR4][R18.64] ;  /* 0x0000000412137981 */ /* 0x000f28000c1e9500 */
[----:B------:R-:W5:Y:S01]  /*0440*/  LDG.E.U16.CONSTANT R23, desc[UR4][R22.64] ;  /* 0x0000000416177981 */ /* 0x000f62000c1e9500 */
[----:B------:R-:W-:-:S04]  /*0450*/  IMAD.WIDE R12, R9, 0x2, R4 ;  /* 0x00000002090c7825 */ /* 0x000fc800078e0204 */
[----:B------:R-:W-:-:S04]  /*0460*/  IMAD.WIDE R16, R2, 0x2, R12 ;  /* 0x0000000202107825 */ /* 0x000fc800078e020c */
[C---:B------:R-:W-:Y:S01]  /*0470*/  IMAD.WIDE R20, R2.reuse, 0x2, R16 ;  /* 0x0000000202147825 */ /* 0x040fe200078e0210 */
[----:B------:R-:W-:-:S03]  /*0480*/  LEA R9, R2, R9, 0x1 ;  /* 0x0000000902097211 */ /* 0x000fc600078e08ff */
[C---:B------:R-:W-:Y:S01]  /*0490*/  IMAD.WIDE R24, R2.reuse, 0x2, R20 ;  /* 0x0000000202187825 */ /* 0x040fe200078e0214 */
[----:B------:R-:W-:-:S04]  /*04a0*/  LEA R9, R2, R9, 0x1 ;  /* 0x0000000902097211 */ /* 0x000fc800078e08ff */
[----:B------:R-:W-:Y:S02]  /*04b0*/  ISETP.GE.AND P0, PT, R9, R0, PT ;  /* 0x000000000900720c */ /* 0x000fe40003f06270 */
[----:B------:R-:W-:-:S04]  /*04c0*/  LEA R3, R2, R3, 0x1 ;  /* 0x0000000302037211 */ /* 0x000fc800078e08ff */
[----:B------:R-:W-:Y:S01]  /*04d0*/  LEA R3, R2, R3, 0x1 ;  /* 0x0000000302037211 */ /* 0x000fe200078e08ff */
[----:B--2---:R0:W-:Y:S04]  /*04e0*/  STG.E.U16 desc[UR4][R12.64], R11 ;  /* 0x0000000b0c007986 */ /* 0x0041e8000c101504 */
[----:B---3--:R0:W-:Y:S04]  /*04f0*/  STG.E.U16 desc[UR4][R16.64], R15 ;  /* 0x0000000f10007986 */ /* 0x0081e8000c101504 */
[----:B----4-:R0:W-:Y:S04]  /*0500*/  STG.E.U16 desc[UR4][R20.64], R19 ;  /* 0x0000001314007986 */ /* 0x0101e8000c101504 */
[----:B-----5:R0:W-:Y:S01]  /*0510*/  STG.E.U16 desc[UR4][R24.64], R23 ;  /* 0x0000001718007986 */ /* 0x0201e2000c101504 */
[----:B------:R-:W-:Y:S05]  /*0520*/  @!P0 BRA `(.L_x_2) ;  /* 0xfffffffc00a88947 */ /* 0x000fea000383ffff */
[----:B------:R-:W-:Y:S05]  /*0530*/  EXIT ;  /* 0x000000000000794d */ /* 0x000fea0003800000 */
.L_x_3:
[----:B------:R-:W-:-:S00]  /*0540*/  BRA `(.L_x_3) ;  /* 0xfffffffc00fc7947 */ /* 0x000fc0000383ffff */
[----:B------:R-:W-:-:S00]  /*0550*/  NOP ;  /* 0x0000000000007918 */ /* 0x000fc00000000000 */
        /* <DEDUP_REMOVED lines=10> */
.L_x_4:


//--------------------- .nv.shared.reserved.0     --------------------------
	.section	.nv.shared.reserved.0,"aw",@nobits
	.weak		__nv_reservedSMEM_offset_0_alias
	.size		__nv_reservedSMEM_offset_0_alias, 0, 0
	.other		__nv_reservedSMEM_offset_0_alias,@"STO_CUDA_RESERVED_SHARED STV_DEFAULT"
__nv_reservedSMEM_offset_0_alias:
	.zero		0


//--------------------- .nv.constant0._Z19column_remap_kernelPK6__halfPS_iiPKj --------------------------
	.section	.nv.constant0._Z19column_remap_kernelPK6__halfPS_iiPKj,"a",@progbits
	.sectionflags	@""
	.align	4
.nv.constant0._Z19column_remap_kernelPK6__halfPS_iiPKj:
	.zero		560


//--------------------- SYMBOLS --------------------------

	.type		.nv.reservedSmem.offset0,@object
	.size		.nv.reservedSmem.offset0,0x4
